	.headerflags	@"EF_CUDA_TEXMODE_UNIFIED EF_CUDA_64BIT_ADDRESS EF_CUDA_ACCELERATORS EF_CUDA_SM90 EF_CUDA_VIRTUAL_SM(EF_CUDA_SM90)"
	.elftype	@"ET_EXEC"


//--------------------- .nv.info                  --------------------------
	.section	.nv.info,"",@"SHT_CUDA_INFO"
	.align	4


	//----- nvinfo : EIATTR_REGCOUNT
	.align		4
        /*0000*/ 	.byte	0x04, 0x2f
        /*0002*/ 	.short	(.L_9 - .L_8)
	.align		4
.L_8:
        /*0004*/ 	.word	index@(triton_poi_fused_div_gather_sub_8)
        /*0008*/ 	.word	0x0000001b


	//----- nvinfo : EIATTR_MIN_STACK_SIZE
	.align		4
.L_9:
        /*000c*/ 	.byte	0x04, 0x12
        /*000e*/ 	.short	(.L_11 - .L_10)
	.align		4
.L_10:
        /*0010*/ 	.word	index@(triton_poi_fused_div_gather_sub_8)
        /*0014*/ 	.word	0x00000000


	//----- nvinfo : EIATTR_FRAME_SIZE
	.align		4
.L_11:
        /*0018*/ 	.byte	0x04, 0x11
        /*001a*/ 	.short	(.L_13 - .L_12)
	.align		4
.L_12:
        /*001c*/ 	.word	index@(triton_poi_fused_div_gather_sub_8)
        /*0020*/ 	.word	0x00000000


	//----- nvinfo : EIATTR_MIN_STACK_SIZE
	.align		4
.L_13:
        /*0024*/ 	.byte	0x04, 0x12
        /*0026*/ 	.short	(.L_15 - .L_14)
	.align		4
.L_14:
        /*0028*/ 	.word	index@(triton_poi_fused_div_gather_sub_8)
        /*002c*/ 	.word	0x00000000
.L_15:


//--------------------- .nv.info.triton_poi_fused_div_gather_sub_8 --------------------------
	.section	.nv.info.triton_poi_fused_div_gather_sub_8,"",@"SHT_CUDA_INFO"
	.sectionflags	@""
	.align	4


	//----- nvinfo : EIATTR_CUDA_API_VERSION
	.align		4
        /*0000*/ 	.byte	0x04, 0x37
        /*0002*/ 	.short	(.L_17 - .L_16)
.L_16:
        /*0004*/ 	.word	0x0000007c


	//----- nvinfo : EIATTR_KPARAM_INFO
	.align		4
.L_17:
        /*0008*/ 	.byte	0x04, 0x17
        /*000a*/ 	.short	(.L_19 - .L_18)
.L_18:
        /*000c*/ 	.word	0x00000000
        /*0010*/ 	.short	0x0008
        /*0012*/ 	.short	0x0040
        /*0014*/ 	.byte	0x00, 0xf0, 0x11, 0x00


	//----- nvinfo : EIATTR_KPARAM_INFO
	.align		4
.L_19:
        /*0018*/ 	.byte	0x04, 0x17
        /*001a*/ 	.short	(.L_21 - .L_20)
.L_20:
        /*001c*/ 	.word	0x00000000
        /*0020*/ 	.short	0x0007
        /*0022*/ 	.short	0x0038
        /*0024*/ 	.byte	0x00, 0xf4, 0x21, 0x00


	//----- nvinfo : EIATTR_KPARAM_INFO
	.align		4
.L_21:
        /*0028*/ 	.byte	0x04, 0x17
        /*002a*/ 	.short	(.L_23 - .L_22)
.L_22:
        /*002c*/ 	.word	0x00000000
        /*0030*/ 	.short	0x0006
        /*0032*/ 	.short	0x0030
        /*0034*/ 	.byte	0x00, 0xf4, 0x21, 0x00


	//----- nvinfo : EIATTR_KPARAM_INFO
	.align		4
.L_23:
        /*0038*/ 	.byte	0x04, 0x17
        /*003a*/ 	.short	(.L_25 - .L_24)
.L_24:
        /*003c*/ 	.word	0x00000000
        /*0040*/ 	.short	0x0005
        /*0042*/ 	.short	0x0028
        /*0044*/ 	.byte	0x00, 0xf4, 0x21, 0x00


	//----- nvinfo : EIATTR_KPARAM_INFO
	.align		4
.L_25:
        /*0048*/ 	.byte	0x04, 0x17
        /*004a*/ 	.short	(.L_27 - .L_26)
.L_26:
        /*004c*/ 	.word	0x00000000
        /*0050*/ 	.short	0x0004
        /*0052*/ 	.short	0x0020
        /*0054*/ 	.byte	0x00, 0xf4, 0x21, 0x00


	//----- nvinfo : EIATTR_KPARAM_INFO
	.align		4
.L_27:
        /*0058*/ 	.byte	0x04, 0x17
        /*005a*/ 	.short	(.L_29 - .L_28)
.L_28:
        /*005c*/ 	.word	0x00000000
        /*0060*/ 	.short	0x0003
        /*0062*/ 	.short	0x0018
        /*0064*/ 	.byte	0x00, 0xf4, 0x21, 0x00


	//----- nvinfo : EIATTR_KPARAM_INFO
	.align		4
.L_29:
        /*0068*/ 	.byte	0x04, 0x17
        /*006a*/ 	.short	(.L_31 - .L_30)
.L_30:
        /*006c*/ 	.word	0x00000000
        /*0070*/ 	.short	0x0002
        /*0072*/ 	.short	0x0010
        /*0074*/ 	.byte	0x00, 0xf4, 0x21, 0x00


	//----- nvinfo : EIATTR_KPARAM_INFO
	.align		4
.L_31:
        /*0078*/ 	.byte	0x04, 0x17
        /*007a*/ 	.short	(.L_33 - .L_32)
.L_32:
        /*007c*/ 	.word	0x00000000
        /*0080*/ 	.short	0x0001
        /*0082*/ 	.short	0x0008
        /*0084*/ 	.byte	0x00, 0xf4, 0x21, 0x00


	//----- nvinfo : EIATTR_KPARAM_INFO
	.align		4
.L_33:
        /*0088*/ 	.byte	0x04, 0x17
        /*008a*/ 	.short	(.L_35 - .L_34)
.L_34:
        /*008c*/ 	.word	0x00000000
        /*0090*/ 	.short	0x0000
        /*0092*/ 	.short	0x0000
        /*0094*/ 	.byte	0x00, 0xf4, 0x21, 0x00


	//----- nvinfo : EIATTR_SPARSE_MMA_MASK
	.align		4
.L_35:
        /*0098*/ 	.byte	0x03, 0x50
        /*009a*/ 	.short	0x0000


	//----- nvinfo : EIATTR_MAXREG_COUNT
	.align		4
        /*009c*/ 	.byte	0x03, 0x1b
        /*009e*/ 	.short	0x00ff


	//----- nvinfo : EIATTR_EXTERNS
	.align		4
        /*00a0*/ 	.byte	0x04, 0x0f
        /*00a2*/ 	.short	(.L_37 - .L_36)


	//   ....[0]....
	.align		4
.L_36:
        /*00a4*/ 	.word	index@(__assertfail)


	//----- nvinfo : EIATTR_SYSCALL_OFFSETS
	.align		4
.L_37:
        /*00a8*/ 	.byte	0x04, 0x46
        /*00aa*/ 	.short	(.L_39 - .L_38)


	//   ....[0]....
.L_38:
        /*00ac*/ 	.word	0x00000360


	//   ....[1]....
        /*00b0*/ 	.word	0x000005f0


	//----- nvinfo : EIATTR_EXIT_INSTR_OFFSETS
	.align		4
.L_39:
        /*00b4*/ 	.byte	0x04, 0x1c
        /*00b6*/ 	.short	(.L_41 - .L_40)


	//   ....[0]....
.L_40:
        /*00b8*/ 	.word	0x00000b80


	//   ....[1]....
        /*00bc*/ 	.word	0x00000ba0


	//----- nvinfo : EIATTR_REQNTID
	.align		4
.L_41:
        /*00c0*/ 	.byte	0x04, 0x10
        /*00c2*/ 	.short	(.L_43 - .L_42)
.L_42:
        /*00c4*/ 	.word	0x00000080
        /*00c8*/ 	.word	0x00000001
        /*00cc*/ 	.word	0x00000001


	//----- nvinfo : EIATTR_CRS_STACK_SIZE
	.align		4
.L_43:
        /*00d0*/ 	.byte	0x04, 0x1e
        /*00d2*/ 	.short	(.L_45 - .L_44)
.L_44:
        /*00d4*/ 	.word	0x00000000


	//----- nvinfo : EIATTR_CBANK_PARAM_SIZE
	.align		4
.L_45:
        /*00d8*/ 	.byte	0x03, 0x19
        /*00da*/ 	.short	0x0044


	//----- nvinfo : EIATTR_PARAM_CBANK
	.align		4
        /*00dc*/ 	.byte	0x04, 0x0a
        /*00de*/ 	.short	(.L_47 - .L_46)
	.align		4
.L_46:
        /*00e0*/ 	.word	index@(.nv.constant0.triton_poi_fused_div_gather_sub_8)
        /*00e4*/ 	.short	0x0210
        /*00e6*/ 	.short	0x0044


	//----- nvinfo : EIATTR_SW_WAR
	.align		4
.L_47:
        /*00e8*/ 	.byte	0x04, 0x36
        /*00ea*/ 	.short	(.L_49 - .L_48)
.L_48:
        /*00ec*/ 	.word	0x00000008
.L_49:


//--------------------- .nv.callgraph             --------------------------
	.section	.nv.callgraph,"",@"SHT_CUDA_CALLGRAPH"
	.align	4
	.sectionentsize	8
	.align		4
        /*0000*/ 	.word	0x00000000
	.align		4
        /*0004*/ 	.word	0xffffffff
	.align		4
        /*0008*/ 	.word	index@(triton_poi_fused_div_gather_sub_8)
	.align		4
        /*000c*/ 	.word	index@(__assertfail)
	.align		4
        /*0010*/ 	.word	0x00000000
	.align		4
        /*0014*/ 	.word	0xfffffffe
	.align		4
        /*0018*/ 	.word	0x00000000
	.align		4
        /*001c*/ 	.word	0xfffffffd
	.align		4
        /*0020*/ 	.word	0x00000000
	.align		4
        /*0024*/ 	.word	0xfffffffc


//--------------------- .nv.constant4             --------------------------
	.section	.nv.constant4,"a",@progbits
	.align	8
	.align		8
.nv.constant4:
        /*0000*/ 	.dword	__assertfail
	.align		8
        /*0008*/ 	.dword	assertFunc_1
	.align		8
        /*0010*/ 	.dword	assertFile_1
	.align		8
        /*0018*/ 	.dword	assertMessage_1
	.align		8
        /*0020*/ 	.dword	assertFunc_0
	.align		8
        /*0028*/ 	.dword	assertFile_0
	.align		8
        /*0030*/ 	.dword	assertMessage_0
	.align		8
        /*0038*/ 	.dword	_$_str
	.align		8
        /*0040*/ 	.dword	_$_str_$_2


//--------------------- .text.triton_poi_fused_div_gather_sub_8 --------------------------
	.section	.text.triton_poi_fused_div_gather_sub_8,"ax",@progbits
	.sectionflags	@"SHF_BARRIERS=1"
	.align	128
        .global         triton_poi_fused_div_gather_sub_8
        .type           triton_poi_fused_div_gather_sub_8,@function
        .size           triton_poi_fused_div_gather_sub_8,(.L_x_5 - triton_poi_fused_div_gather_sub_8)
        .other          triton_poi_fused_div_gather_sub_8,@"STO_CUDA_ENTRY STV_DEFAULT"
triton_poi_fused_div_gather_sub_8:
.text.triton_poi_fused_div_gather_sub_8:
[----:B------:R-:W0:Y:S02]  /*0000*/  LDC R1, c[0x0][0x28] ;  /* 0x00000a00ff017b82 */ /* 0x000e240000000800 */
[----:B------:R-:W1:Y:S01]  /*0010*/  S2R R0, SR_TID.X ;  /* 0x0000000000007919 */ /* 0x000e620000002100 */
[----:B------:R-:W2:Y:S01]  /*0020*/  LDC.64 R4, c[0x0][0x210] ;  /* 0x00008400ff047b82 */ /* 0x000ea20000000a00 */
[----:B------:R-:W-:Y:S01]  /*0030*/  ULDC.64 UR4, c[0x0][0x208] ;  /* 0x0000820000047ab9 */ /* 0x000fe20000000a00 */
[----:B------:R-:W3:Y:S06]  /*0040*/  S2R R7, SR_CTAID.X ;  /* 0x0000000000077919 */ /* 0x000eec0000002500 */
[----:B------:R-:W4:Y:S01]  /*0050*/  LDC.64 R10, c[0x0][0x238] ;  /* 0x00008e00ff0a7b82 */ /* 0x000f220000000a00 */
[----:B-1----:R-:W-:Y:S01]  /*0060*/  IMAD.SHL.U32 R0, R0, 0x2, RZ ;  /* 0x0000000200007824 */ /* 0x002fe200078e00ff */
[----:B---3--:R-:W-:-:S04]  /*0070*/  SHF.R.S32.HI R3, RZ, 0x17, R7 ;  /* 0x00000017ff037819 */ /* 0x008fc80000011407 */
[----:B------:R-:W-:Y:S02]  /*0080*/  LOP3.LUT R0, R0, 0xfe, RZ, 0xc0, !PT ;  /* 0x000000fe00007812 */ /* 0x000fe400078ec0ff */
[----:B------:R-:W-:-:S03]  /*0090*/  SGXT R3, R3, 0x1 ;  /* 0x000000010303781a */ /* 0x000fc60000000200 */
[----:B------:R-:W-:-:S05]  /*00a0*/  IMAD R14, R7, 0x100, R0 ;  /* 0x00000100070e7824 */ /* 0x000fca00078e0200 */
[----:B------:R-:W-:Y:S02]  /*00b0*/  LEA.HI R3, R3, R14, RZ, 0x4 ;  /* 0x0000000e03037211 */ /* 0x000fe400078f20ff */
[----:B------:R-:W-:Y:S02]  /*00c0*/  ISETP.GE.AND P2, PT, R14, 0x100, PT ;  /* 0x000001000e00780c */ /* 0x000fe40003f46270 */
[----:B------:R-:W-:Y:S02]  /*00d0*/  SHF.R.S32.HI R7, RZ, 0x4, R3 ;  /* 0x00000004ff077819 */ /* 0x000fe40000011403 */
[----:B------:R-:W-:-:S03]  /*00e0*/  CS2R R2, SRZ ;  /* 0x0000000000027805 */ /* 0x000fc6000001ff00 */
[----:B--2---:R-:W-:Y:S02]  /*00f0*/  IMAD.WIDE R4, R7, 0x8, R4 ;  /* 0x0000000807047825 */ /* 0x004fe400078e0204 */
[----:B------:R-:W1:Y:S04]  /*0100*/  LDC.64 R6, c[0x0][0x228] ;  /* 0x00008a00ff067b82 */ /* 0x000e680000000a00 */
[----:B------:R-:W2:Y:S01]  /*0110*/  @!P2 LDG.E.EL.64 R2, desc[UR4][R4.64] ;  /* 0x000000040402a981 */ /* 0x000ea2000c2e1b00 */
[----:B------:R-:W-:Y:S01]  /*0120*/  SHF.R.S32.HI R23, RZ, 0x1f, R14 ;  /* 0x0000001fff177819 */ /* 0x000fe2000001140e */
[----:B------:R-:W-:Y:S02]  /*0130*/  IMAD.MOV.U32 R9, RZ, RZ, RZ ;  /* 0x000000ffff097224 */ /* 0x000fe400078e00ff */
[----:B------:R-:W-:Y:S01]  /*0140*/  IMAD.MOV.U32 R0, RZ, RZ, RZ ;  /* 0x000000ffff007224 */ /* 0x000fe200078e00ff */
[----:B------:R-:W-:Y:S01]  /*0150*/  LEA.HI R19, R23, R14, RZ, 0x2 ;  /* 0x0000000e17137211 */ /* 0x000fe200078f10ff */
[----:B------:R-:W-:-:S02]  /*0160*/  IMAD.MOV.U32 R16, RZ, RZ, RZ ;  /* 0x000000ffff107224 */ /* 0x000fc400078e00ff */
[----:B------:R-:W-:Y:S01]  /*0170*/  IMAD.MOV.U32 R15, RZ, RZ, RZ ;  /* 0x000000ffff0f7224 */ /* 0x000fe200078e00ff */
[----:B------:R-:W-:-:S05]  /*0180*/  SHF.R.S32.HI R19, RZ, 0x2, R19 ;  /* 0x00000002ff137819 */ /* 0x000fca0000011413 */
[----:B----4-:R-:W-:-:S05]  /*0190*/  IMAD.WIDE R10, R19, 0x4, R10 ;  /* 0x00000004130a7825 */ /* 0x010fca00078e020a */
[----:B------:R3:W5:Y:S01]  /*01a0*/  @!P2 LDG.E.EL R16, desc[UR4][R10.64] ;  /* 0x000000040a10a981 */ /* 0x000762000c2e1900 */
[----:B-1----:R-:W-:-:S03]  /*01b0*/  IMAD.WIDE R6, R19, 0x4, R6 ;  /* 0x0000000413067825 */ /* 0x002fc600078e0206 */
[----:B------:R3:W5:Y:S04]  /*01c0*/  @!P2 LDG.E.EL R15, desc[UR4][R10.64] ;  /* 0x000000040a0fa981 */ /* 0x000768000c2e1900 */
[----:B------:R3:W5:Y:S04]  /*01d0*/  @!P2 LDG.E.EL R9, desc[UR4][R6.64] ;  /* 0x000000040609a981 */ /* 0x000768000c2e1900 */
[----:B------:R3:W5:Y:S01]  /*01e0*/  @!P2 LDG.E.EL R0, desc[UR4][R6.64] ;  /* 0x000000040600a981 */ /* 0x000762000c2e1900 */
[----:B--2---:R-:W-:-:S04]  /*01f0*/  SHF.R.U32.HI R17, RZ, 0x1d, R3 ;  /* 0x0000001dff117819 */ /* 0x004fc80000011603 */
[----:B------:R-:W-:-:S04]  /*0200*/  LOP3.LUT R17, R17, 0x4, RZ, 0xc0, !PT ;  /* 0x0000000411117812 */ /* 0x000fc800078ec0ff */
[----:B------:R-:W-:-:S04]  /*0210*/  IADD3 R17, P0, R2, R17, RZ ;  /* 0x0000001102117210 */ /* 0x000fc80007f1e0ff */
[----:B------:R-:W-:Y:S01]  /*0220*/  ISETP.LT.U32.AND P1, PT, R17, 0x4, PT ;  /* 0x000000041100780c */ /* 0x000fe20003f21070 */
[----:B------:R-:W-:Y:S01]  /*0230*/  IMAD.X R18, RZ, RZ, R3, P0 ;  /* 0x000000ffff127224 */ /* 0x000fe200000e0603 */
[----:B------:R-:W-:-:S04]  /*0240*/  ISETP.GT.AND P0, PT, R14, 0xff, PT ;  /* 0x000000ff0e00780c */ /* 0x000fc80003f04270 */
[----:B------:R-:W-:-:S13]  /*0250*/  ISETP.LT.U32.OR.EX P1, PT, R18, RZ, P0, P1 ;  /* 0x000000ff1200720c */ /* 0x000fda0000721510 */
[----:B---3--:R-:W-:Y:S05]  /*0260*/  @P1 BRA `(.L_x_0) ;  /* 0x0000000000401947 */ /* 0x008fea0003800000 */
[----:B------:R-:W-:Y:S01]  /*0270*/  MOV R2, 0x0 ;  /* 0x0000000000027802 */ /* 0x000fe20000000f00 */
[----:B------:R-:W-:Y:S01]  /*0280*/  ULDC.64 UR6, c[0x4][0x30] ;  /* 0x01000c0000067ab9 */ /* 0x000fe20000000a00 */
[----:B------:R-:W-:Y:S01]  /*0290*/  ULDC.64 UR8, c[0x4][0x20] ;  /* 0x0100080000087ab9 */ /* 0x000fe20000000a00 */
[----:B------:R-:W-:-:S07]  /*02a0*/  IMAD.U32 R4, RZ, RZ, UR6 ;  /* 0x00000006ff047e24 */ /* 0x000fce000f8e00ff */
[----:B------:R-:W-:Y:S01]  /*02b0*/  LEPC R20, `(.L_x_0) ;  /* 0x00000000b014794e */ /* 0x000fe20000000000 */
[----:B------:R-:W-:Y:S01]  /*02c0*/  IMAD.U32 R5, RZ, RZ, UR7 ;  /* 0x00000007ff057e24 */ /* 0x000fe2000f8e00ff */
[----:B------:R-:W1:Y:S01]  /*02d0*/  LDC.64 R2, c[0x4][R2] ;  /* 0x0100000002027b82 */ /* 0x000e620000000a00 */
[----:B------:R-:W-:Y:S01]  /*02e0*/  ULDC.64 UR6, c[0x4][0x28] ;  /* 0x01000a0000067ab9 */ /* 0x000fe20000000a00 */
[----:B------:R-:W-:Y:S02]  /*02f0*/  IMAD.U32 R10, RZ, RZ, UR8 ;  /* 0x00000008ff0a7e24 */ /* 0x000fe4000f8e00ff */
[----:B------:R-:W-:Y:S02]  /*0300*/  IMAD.U32 R6, RZ, RZ, UR6 ;  /* 0x00000006ff067e24 */ /* 0x000fe4000f8e00ff */
[----:B------:R-:W-:Y:S02]  /*0310*/  IMAD.U32 R7, RZ, RZ, UR7 ;  /* 0x00000007ff077e24 */ /* 0x000fe4000f8e00ff */
[----:B------:R-:W-:-:S02]  /*0320*/  IMAD.U32 R11, RZ, RZ, UR9 ;  /* 0x00000009ff0b7e24 */ /* 0x000fc4000f8e00ff */
[----:B------:R-:W-:Y:S02]  /*0330*/  IMAD.MOV.U32 R8, RZ, RZ, 0x25 ;  /* 0x00000025ff087424 */ /* 0x000fe400078e00ff */
[----:B------:R-:W-:Y:S02]  /*0340*/  IMAD.MOV.U32 R12, RZ, RZ, 0x1 ;  /* 0x00000001ff0c7424 */ /* 0x000fe400078e00ff */
[----:B------:R-:W-:-:S07]  /*0350*/  IMAD.MOV.U32 R13, RZ, RZ, RZ ;  /* 0x000000ffff0d7224 */ /* 0x000fce00078e00ff */
[----:B01---5:R-:W-:Y:S05]  /*0360*/  CALL.ABS.NOINC R2 ;  /* 0x0000000002007343 */ /* 0x023fea0003c00000 */
.L_x_0:
[----:B------:R-:W-:Y:S01]  /*0370*/  LEA.HI R3, R19, R19, RZ, 0x2 ;  /* 0x0000001313037211 */ /* 0x000fe200078f10ff */
[----:B------:R-:W-:Y:S05]  /*0380*/  WARPSYNC.ALL ;  /* 0x0000000000007948 */ /* 0x000fea0003800000 */
[----:B------:R-:W-:Y:S01]  /*0390*/  BAR.SYNC.DEFER_BLOCKING 0x0 ;  /* 0x0000000000007b1d */ /* 0x000fe20000010000 */
[----:B------:R-:W-:Y:S02]  /*03a0*/  LEA.HI R23, R23, R14, RZ, 0x6 ;  /* 0x0000000e17177211 */ /* 0x000fe400078f30ff */
[----:B------:R-:W-:Y:S02]  /*03b0*/  LOP3.LUT R4, R3, 0xfffffffc, RZ, 0xc0, !PT ;  /* 0xfffffffc03047812 */ /* 0x000fe400078ec0ff */
[----:B------:R-:W-:Y:S01]  /*03c0*/  SHF.R.S32.HI R22, RZ, 0x6, R23 ;  /* 0x00000006ff167819 */ /* 0x000fe20000011417 */
[----:B------:R-:W-:Y:S01]  /*03d0*/  ULDC.64 UR6, c[0x0][0x218] ;  /* 0x0000860000067ab9 */ /* 0x000fe20000000a00 */
[----:B------:R-:W-:Y:S01]  /*03e0*/  BSSY B0, `(.L_x_1) ;  /* 0x000000a000007945 */ /* 0x000fe20003800000 */
[----:B------:R-:W-:Y:S01]  /*03f0*/  LEA R2, P1, R17, UR6, 0x5 ;  /* 0x0000000611027c11 */ /* 0x000fe2000f8228ff */
[----:B------:R-:W-:Y:S01]  /*0400*/  IMAD.IADD R7, R19, 0x1, -R4 ;  /* 0x0000000113077824 */ /* 0x000fe200078e0a04 */
[----:B------:R-:W-:Y:S01]  /*0410*/  CS2R R4, SRZ ;  /* 0x0000000000047805 */ /* 0x000fe2000001ff00 */
[----:B------:R-:W-:Y:S01]  /*0420*/  IMAD.SHL.U32 R22, R22, 0x10, RZ ;  /* 0x0000001016167824 */ /* 0x000fe200078e00ff */
[----:B------:R-:W-:-:S03]  /*0430*/  LEA.HI.X R3, R17, UR7, R18, 0x5, P1 ;  /* 0x0000000711037c11 */ /* 0x000fc600088f2c12 */
[----:B------:R-:W-:Y:S01]  /*0440*/  IMAD.WIDE R2, R7, 0x8, R2 ;  /* 0x0000000807027825 */ /* 0x000fe200078e0202 */
[----:B------:R-:W-:Y:S06]  /*0450*/  @P2 BRA `(.L_x_2) ;  /* 0x0000000000082947 */ /* 0x000fec0003800000 */
[----:B------:R-:W-:-:S05]  /*0460*/  IMAD.WIDE R2, R22, 0x8, R2 ;  /* 0x0000000816027825 */ /* 0x000fca00078e0202 */
[----:B------:R1:W5:Y:S02]  /*0470*/  LDG.E.EL.64 R4, desc[UR4][R2.64] ;  /* 0x0000000402047981 */ /* 0x000364000c2e1b00 */
.L_x_2:
[----:B------:R-:W-:Y:S05]  /*0480*/  BSYNC B0 ;  /* 0x0000000000007941 */ /* 0x000fea0003800000 */
.L_x_1:
[----:B-----5:R-:W-:-:S04]  /*0490*/  SHF.R.U32.HI R23, RZ, 0x1d, R5 ;  /* 0x0000001dff177819 */ /* 0x020fc80000011605 */
[----:B------:R-:W-:-:S04]  /*04a0*/  LOP3.LUT R23, R23, 0x4, RZ, 0xc0, !PT ;  /* 0x0000000417177812 */ /* 0x000fc800078ec0ff */
[----:B------:R-:W-:-:S05]  /*04b0*/  IADD3 R23, P1, R4, R23, RZ ;  /* 0x0000001704177210 */ /* 0x000fca0007f3e0ff */
[----:B------:R-:W-:Y:S01]  /*04c0*/  IMAD.X R24, RZ, RZ, R5, P1 ;  /* 0x000000ffff187224 */ /* 0x000fe200008e0605 */
[----:B------:R-:W-:-:S04]  /*04d0*/  ISETP.LT.U32.AND P1, PT, R23, 0x4, PT ;  /* 0x000000041700780c */ /* 0x000fc80003f21070 */
[----:B------:R-:W-:-:S13]  /*04e0*/  ISETP.LT.U32.OR.EX P0, PT, R24, RZ, P0, P1 ;  /* 0x000000ff1800720c */ /* 0x000fda0000701510 */
[----:B------:R-:W-:Y:S05]  /*04f0*/  @P0 BRA `(.L_x_3) ;  /* 0x0000000000400947 */ /* 0x000fea0003800000 */
[----:B-1----:R-:W-:Y:S01]  /*0500*/  MOV R2, 0x0 ;  /* 0x0000000000027802 */ /* 0x002fe20000000f00 */
        /* <DEDUP_REMOVED lines=14> */
[----:B01----:R-:W-:Y:S05]  /*05f0*/  CALL.ABS.NOINC R2 ;  /* 0x0000000002007343 */ /* 0x003fea0003c00000 */
.L_x_3:
[----:B------:R-:W-:Y:S01]  /*0600*/  IMAD R19, R19, -0x4, R14 ;  /* 0xfffffffc13137824 */ /* 0x000fe200078e020e */
[----:B------:R-:W-:Y:S05]  /*0610*/  WARPSYNC.ALL ;  /* 0x0000000000007948 */ /* 0x000fea0003800000 */
[----:B------:R-:W-:Y:S01]  /*0620*/  BAR.SYNC.DEFER_BLOCKING 0x0 ;  /* 0x0000000000007b1d */ /* 0x000fe20000010000 */
[----:B------:R-:W-:Y:S01]  /*0630*/  CS2R R4, SRZ ;  /* 0x0000000000047805 */ /* 0x000fe2000001ff00 */
[----:B------:R-:W-:-:S04]  /*0640*/  IMAD.IADD R22, R22, 0x1, R19 ;  /* 0x0000000116167824 */ /* 0x000fc800078e0213 */
[----:B------:R-:W-:Y:S01]  /*0650*/  ULDC.64 UR6, c[0x0][0x220] ;  /* 0x0000880000067ab9 */ /* 0x000fe20000000a00 */
[----:B-1----:R-:W-:Y:S02]  /*0660*/  SHF.R.S32.HI R2, RZ, 0x1f, R22 ;  /* 0x0000001fff027819 */ /* 0x002fe40000011416 */
[-C--:B------:R-:W-:Y:S02]  /*0670*/  LEA R3, P0, R17, R22.reuse, 0x2 ;  /* 0x0000001611037211 */ /* 0x080fe400078010ff */
[----:B------:R-:W-:Y:S02]  /*0680*/  LEA R22, P1, R23, R22, 0x2 ;  /* 0x0000001617167211 */ /* 0x000fe400078210ff */
[-C--:B------:R-:W-:Y:S01]  /*0690*/  LEA.HI.X R18, R17, R2.reuse, R18, 0x2, P0 ;  /* 0x0000000211127211 */ /* 0x080fe200000f1412 */
[----:B------:R-:W-:Y:S01]  /*06a0*/  IMAD.SHL.U32 R20, R3, 0x4, RZ ;  /* 0x0000000403147824 */ /* 0x000fe200078e00ff */
[----:B------:R-:W-:Y:S01]  /*06b0*/  LEA.HI.X R23, R23, R2, R24, 0x2, P1 ;  /* 0x0000000217177211 */ /* 0x000fe200008f1418 */
[----:B------:R-:W-:Y:S01]  /*06c0*/  IMAD.SHL.U32 R7, R22, 0x4, RZ ;  /* 0x0000000416077824 */ /* 0x000fe200078e00ff */
[----:B------:R-:W-:-:S02]  /*06d0*/  SHF.L.U64.HI R6, R3, 0x2, R18 ;  /* 0x0000000203067819 */ /* 0x000fc40000010212 */
[----:B------:R-:W-:Y:S02]  /*06e0*/  CS2R R2, SRZ ;  /* 0x0000000000027805 */ /* 0x000fe4000001ff00 */
[----:B------:R-:W-:Y:S02]  /*06f0*/  SHF.L.U64.HI R23, R22, 0x2, R23 ;  /* 0x0000000216177819 */ /* 0x000fe40000010217 */
[----:B------:R-:W-:Y:S02]  /*0700*/  IADD3 R12, P0, R20, UR6, RZ ;  /* 0x00000006140c7c10 */ /* 0x000fe4000ff1e0ff */
[----:B------:R-:W-:Y:S02]  /*0710*/  IADD3 R18, P1, R7, UR6, RZ ;  /* 0x0000000607127c10 */ /* 0x000fe4000ff3e0ff */
[----:B------:R-:W-:Y:S02]  /*0720*/  IADD3.X R13, R6, UR7, RZ, P0, !PT ;  /* 0x00000007060d7c10 */ /* 0x000fe400087fe4ff */
[----:B------:R-:W-:Y:S01]  /*0730*/  IADD3.X R19, R23, UR7, RZ, P1, !PT ;  /* 0x0000000717137c10 */ /* 0x000fe20008ffe4ff */
[----:B------:R-:W-:-:S02]  /*0740*/  ULDC.64 UR6, c[0x0][0x230] ;  /* 0x00008c0000067ab9 */ /* 0x000fc40000000a00 */
[----:B------:R1:W2:Y:S04]  /*0750*/  @!P2 LDG.E.64 R2, desc[UR4][R12.64] ;  /* 0x000000040c02a981 */ /* 0x0002a8000c1e1b00 */
[----:B------:R3:W2:Y:S01]  /*0760*/  @!P2 LDG.E.64 R4, desc[UR4][R18.64] ;  /* 0x000000041204a981 */ /* 0x0006a2000c1e1b00 */
[----:B------:R-:W-:Y:S02]  /*0770*/  IADD3 R20, P0, R20, UR6, RZ ;  /* 0x0000000614147c10 */ /* 0x000fe4000ff1e0ff */
[----:B------:R-:W-:Y:S02]  /*0780*/  CS2R R10, SRZ ;  /* 0x00000000000a7805 */ /* 0x000fe4000001ff00 */
[----:B------:R-:W-:Y:S02]  /*0790*/  IADD3 R22, P1, R7, UR6, RZ ;  /* 0x0000000607167c10 */ /* 0x000fe4000ff3e0ff */
[----:B------:R-:W-:-:S02]  /*07a0*/  IADD3.X R21, R6, UR7, RZ, P0, !PT ;  /* 0x0000000706157c10 */ /* 0x000fc400087fe4ff */
[----:B------:R-:W-:Y:S02]  /*07b0*/  CS2R R6, SRZ ;  /* 0x0000000000067805 */ /* 0x000fe4000001ff00 */
[----:B------:R-:W-:Y:S01]  /*07c0*/  IADD3.X R23, R23, UR7, RZ, P1, !PT ;  /* 0x0000000717177c10 */ /* 0x000fe20008ffe4ff */
[----:B------:R4:W5:Y:S01]  /*07d0*/  MUFU.SQRT R17, R9 ;  /* 0x0000000900117308 */ /* 0x0009620000002000 */
[----:B-1----:R-:W1:Y:S02]  /*07e0*/  LDC.64 R12, c[0x0][0x248] ;  /* 0x00009200ff0c7b82 */ /* 0x002e640000000a00 */
[----:B------:R-:W2:Y:S04]  /*07f0*/  @!P2 LDG.E.64 R6, desc[UR4][R20.64] ;  /* 0x000000041406a981 */ /* 0x000ea8000c1e1b00 */
[----:B------:R-:W2:Y:S01]  /*0800*/  @!P2 LDG.E.64 R10, desc[UR4][R22.64] ;  /* 0x00000004160aa981 */ /* 0x000ea2000c1e1b00 */
[----:B------:R-:W3:Y:S01]  /*0810*/  MUFU.SQRT R0, R0 ;  /* 0x0000000000007308 */ /* 0x000ee20000002000 */
[----:B----4-:R-:W4:Y:S01]  /*0820*/  LDC.64 R8, c[0x0][0x240] ;  /* 0x00009000ff087b82 */ /* 0x010f220000000a00 */
[----:B-----5:R-:W-:-:S06]  /*0830*/  FSETP.GT.AND P0, PT, R17, 9.9999999600419720025e-13, PT ;  /* 0x2b8cbccc1100780b */ /* 0x020fcc0003f04000 */
[----:B------:R-:W5:Y:S01]  /*0840*/  MUFU.SQRT R16, R16 ;  /* 0x0000001000107308 */ /* 0x000f620000002000 */
[----:B------:R-:W-:Y:S02]  /*0850*/  FSETP.NAN.AND P1, PT, R17, R17, PT ;  /* 0x000000111100720b */ /* 0x000fe40003f28000 */
[----:B0--3--:R-:W-:-:S05]  /*0860*/  FSETP.GT.AND P3, PT, R0, 9.9999999600419720025e-13, PT ;  /* 0x2b8cbccc0000780b */ /* 0x009fca0003f64000 */
[----:B------:R-:W0:Y:S01]  /*0870*/  MUFU.SQRT R15, R15 ;  /* 0x0000000f000f7308 */ /* 0x000e220000002000 */
[----:B------:R-:W-:Y:S01]  /*0880*/  FSETP.NAN.AND P4, PT, R0, R0, PT ;  /* 0x000000000000720b */ /* 0x000fe20003f88000 */
[----:B-1----:R-:W-:Y:S01]  /*0890*/  IMAD.WIDE R12, R14, 0x4, R12 ;  /* 0x000000040e0c7825 */ /* 0x002fe200078e020c */
[----:B------:R-:W-:Y:S02]  /*08a0*/  @!P0 FSEL R17, R17, 9.9999999600419720025e-13, P1 ;  /* 0x2b8cbccc11118808 */ /* 0x000fe40000800000 */
[C---:B-----5:R-:W-:Y:S02]  /*08b0*/  FSETP.GT.AND P5, PT, R16.reuse, 9.9999999600419720025e-13, PT ;  /* 0x2b8cbccc1000780b */ /* 0x060fe40003fa4000 */
[----:B------:R-:W-:Y:S01]  /*08c0*/  FSETP.NAN.AND P6, PT, R16, R16, PT ;  /* 0x000000101000720b */ /* 0x000fe20003fc8000 */
[----:B----4-:R-:W-:Y:S01]  /*08d0*/  IMAD.WIDE R8, R14, 0x4, R8 ;  /* 0x000000040e087825 */ /* 0x010fe200078e0208 */
[----:B------:R-:W-:Y:S02]  /*08e0*/  FSETP.GT.AND P1, PT, R17, 8.50705917302346158658e+37, PT ;  /* 0x7e8000001100780b */ /* 0x000fe40003f24000 */
[----:B------:R-:W-:-:S02]  /*08f0*/  @!P3 FSEL R0, R0, 9.9999999600419720025e-13, P4 ;  /* 0x2b8cbccc0000b808 */ /* 0x000fc40002000000 */
[----:B0-----:R-:W-:Y:S02]  /*0900*/  FSETP.GT.AND P0, PT, R15, 9.9999999600419720025e-13, PT ;  /* 0x2b8cbccc0f00780b */ /* 0x001fe40003f04000 */
[----:B------:R-:W-:Y:S02]  /*0910*/  FSETP.GEU.AND P3, PT, R17, 1.175494350822287508e-38, PT ;  /* 0x008000001100780b */ /* 0x000fe40003f6e000 */
[----:B------:R-:W-:Y:S02]  /*0920*/  FSETP.NAN.AND P4, PT, R15, R15, PT ;  /* 0x0000000f0f00720b */ /* 0x000fe40003f88000 */
[----:B------:R-:W-:Y:S02]  /*0930*/  @!P5 FSEL R16, R16, 9.9999999600419720025e-13, P6 ;  /* 0x2b8cbccc1010d808 */ /* 0x000fe40003000000 */
[C---:B------:R-:W-:Y:S01]  /*0940*/  FSETP.GT.AND P5, PT, R0.reuse, 8.50705917302346158658e+37, PT ;  /* 0x7e8000000000780b */ /* 0x040fe20003fa4000 */
[----:B------:R-:W-:Y:S01]  /*0950*/  @P1 FMUL R17, R17, 0.25 ;  /* 0x3e80000011111820 */ /* 0x000fe20000400000 */
[----:B------:R-:W-:-:S03]  /*0960*/  FSETP.GEU.AND P6, PT, R0, 1.175494350822287508e-38, PT ;  /* 0x008000000000780b */ /* 0x000fc60003fce000 */
[----:B------:R-:W-:Y:S02]  /*0970*/  @!P0 FSEL R15, R15, 9.9999999600419720025e-13, P4 ;  /* 0x2b8cbccc0f0f8808 */ /* 0x000fe40002000000 */
[C---:B------:R-:W-:Y:S01]  /*0980*/  FSETP.GT.AND P4, PT, R16.reuse, 8.50705917302346158658e+37, PT ;  /* 0x7e8000001000780b */ /* 0x040fe20003f84000 */
[----:B------:R-:W-:Y:S01]  /*0990*/  @!P3 FMUL R17, R17, 16777216 ;  /* 0x4b8000001111b820 */ /* 0x000fe20000400000 */
[----:B------:R-:W-:-:S04]  /*09a0*/  FSETP.GEU.AND P0, PT, R16, 1.175494350822287508e-38, PT ;  /* 0x008000001000780b */ /* 0x000fc80003f0e000 */
[----:B------:R-:W-:Y:S01]  /*09b0*/  @P5 FMUL R0, R0, 0.25 ;  /* 0x3e80000000005820 */ /* 0x000fe20000400000 */
[----:B------:R-:W0:Y:S03]  /*09c0*/  MUFU.RCP R17, R17 ;  /* 0x0000001100117308 */ /* 0x000e260000001000 */
[----:B------:R-:W-:-:S03]  /*09d0*/  @!P6 FMUL R0, R0, 16777216 ;  /* 0x4b8000000000e820 */ /* 0x000fc60000400000 */
[----:B------:R-:W-:-:S03]  /*09e0*/  @P4 FMUL R16, R16, 0.25 ;  /* 0x3e80000010104820 */ /* 0x000fc60000400000 */
[----:B------:R-:W1:Y:S01]  /*09f0*/  MUFU.RCP R0, R0 ;  /* 0x0000000000007308 */ /* 0x000e620000001000 */
[----:B------:R-:W-:-:S07]  /*0a00*/  @!P0 FMUL R16, R16, 16777216 ;  /* 0x4b80000010108820 */ /* 0x000fce0000400000 */
[----:B------:R-:W3:Y:S01]  /*0a10*/  MUFU.RCP R19, R16 ;  /* 0x0000001000137308 */ /* 0x000ee20000001000 */
[----:B--2---:R-:W-:Y:S01]  /*0a20*/  FADD R2, -R4, R2 ;  /* 0x0000000204027221 */ /* 0x004fe20000000100 */
[----:B------:R-:W-:-:S03]  /*0a30*/  FADD R3, -R5, R3 ;  /* 0x0000000305037221 */ /* 0x000fc60000000100 */
[----:B------:R-:W-:Y:S01]  /*0a40*/  @P1 FMUL R2, R2, 0.25 ;  /* 0x3e80000002021820 */ /* 0x000fe20000400000 */
[----:B------:R-:W-:Y:S01]  /*0a50*/  FSETP.GT.AND P1, PT, R15, 8.50705917302346158658e+37, PT ;  /* 0x7e8000000f00780b */ /* 0x000fe20003f24000 */
[----:B------:R-:W-:Y:S02]  /*0a60*/  @P5 FMUL R3, R3, 0.25 ;  /* 0x3e80000003035820 */ /* 0x000fe40000400000 */
[----:B------:R-:W-:Y:S01]  /*0a70*/  @!P3 FMUL R2, R2, 16777216 ;  /* 0x4b8000000202b820 */ /* 0x000fe20000400000 */
[----:B------:R-:W-:Y:S01]  /*0a80*/  FSETP.GEU.AND P3, PT, R15, 1.175494350822287508e-38, PT ;  /* 0x008000000f00780b */ /* 0x000fe20003f6e000 */
[----:B------:R-:W-:Y:S02]  /*0a90*/  @!P6 FMUL R3, R3, 16777216 ;  /* 0x4b8000000303e820 */ /* 0x000fe40000400000 */
[----:B0-----:R-:W-:Y:S02]  /*0aa0*/  FMUL R2, R17, R2 ;  /* 0x0000000211027220 */ /* 0x001fe40000400000 */
[----:B-1----:R-:W-:Y:S01]  /*0ab0*/  FMUL R3, R0, R3 ;  /* 0x0000000300037220 */ /* 0x002fe20000400000 */
[----:B------:R-:W-:Y:S01]  /*0ac0*/  FADD R7, -R11, R7 ;  /* 0x000000070b077221 */ /* 0x000fe20000000100 */
[----:B------:R-:W-:-:S02]  /*0ad0*/  FADD R6, -R10, R6 ;  /* 0x000000060a067221 */ /* 0x000fc40000000100 */
[----:B------:R-:W-:Y:S01]  /*0ae0*/  @P1 FMUL R15, R15, 0.25 ;  /* 0x3e8000000f0f1820 */ /* 0x000fe20000400000 */
[----:B------:R0:W-:Y:S01]  /*0af0*/  @!P2 STG.E.64 desc[UR4][R8.64], R2 ;  /* 0x000000020800a986 */ /* 0x0001e2000c101b04 */
[----:B------:R-:W-:Y:S01]  /*0b00*/  @P1 FMUL R7, R7, 0.25 ;  /* 0x3e80000007071820 */ /* 0x000fe20000400000 */
[----:B------:R-:W-:Y:S01]  /*0b10*/  @P4 FMUL R6, R6, 0.25 ;  /* 0x3e80000006064820 */ /* 0x000fe20000400000 */
[----:B------:R-:W-:Y:S02]  /*0b20*/  @!P3 FMUL R15, R15, 16777216 ;  /* 0x4b8000000f0fb820 */ /* 0x000fe40000400000 */
[----:B------:R-:W-:Y:S01]  /*0b30*/  @!P3 FMUL R7, R7, 16777216 ;  /* 0x4b8000000707b820 */ /* 0x000fe20000400000 */
[----:B------:R-:W-:Y:S01]  /*0b40*/  @!P0 FMUL R6, R6, 16777216 ;  /* 0x4b80000006068820 */ /* 0x000fe20000400000 */
[----:B------:R-:W1:Y:S03]  /*0b50*/  MUFU.RCP R4, R15 ;  /* 0x0000000f00047308 */ /* 0x000e660000001000 */
[----:B---3--:R-:W-:Y:S01]  /*0b60*/  FMUL R6, R19, R6 ;  /* 0x0000000613067220 */ /* 0x008fe20000400000 */
[----:B-1----:R-:W-:Y:S01]  /*0b70*/  FMUL R7, R4, R7 ;  /* 0x0000000704077220 */ /* 0x002fe20000400000 */
[----:B0-----:R-:W-:Y:S06]  /*0b80*/  @P2 EXIT ;  /* 0x000000000000294d */ /* 0x001fec0003800000 */
[----:B------:R-:W-:Y:S01]  /*0b90*/  STG.E.64 desc[UR4][R12.64], R6 ;  /* 0x000000060c007986 */ /* 0x000fe2000c101b04 */
[----:B------:R-:W-:Y:S05]  /*0ba0*/  EXIT ;  /* 0x000000000000794d */ /* 0x000fea0003800000 */
.L_x_4:
[----:B------:R-:W-:-:S00]  /*0bb0*/  BRA `(.L_x_4) ;  /* 0xfffffffc00fc7947 */ /* 0x000fc0000383ffff */
[----:B------:R-:W-:-:S00]  /*0bc0*/  NOP ;  /* 0x0000000000007918 */ /* 0x000fc00000000000 */
        /* <DEDUP_REMOVED lines=11> */
.L_x_5:


//--------------------- .nv.global.init           --------------------------
	.section	.nv.global.init,"aw",@progbits
.nv.global.init:
	.type		assertFunc_1,@object
	.size		assertFunc_1,(assertFunc_0 - assertFunc_1)
assertFunc_1:
        /*0000*/ 	.byte	0x75, 0x6e, 0x6b, 0x6e, 0x6f, 0x77, 0x6e, 0x00
	.type		assertFunc_0,@object
	.size		assertFunc_0,(_$_str - assertFunc_0)
assertFunc_0:
        /*0008*/ 	.byte	0x75, 0x6e, 0x6b, 0x6e, 0x6f, 0x77, 0x6e, 0x00
	.type		_$_str,@object
	.size		_$_str,(_$_str_$_2 - _$_str)
_$_str:
        /*0010*/ 	.byte	0x5f, 0x5f, 0x43, 0x55, 0x44, 0x41, 0x5f, 0x46, 0x54, 0x5a, 0x00
	.type		_$_str_$_2,@object
	.size		_$_str_$_2,(assertMessage_1 - _$_str_$_2)
_$_str_$_2:
        /*001b*/ 	.byte	0x5f, 0x5f, 0x43, 0x55, 0x44, 0x41, 0x5f, 0x50, 0x52, 0x45, 0x43, 0x5f, 0x53, 0x51, 0x52, 0x54
        /*002b*/ 	.byte	0x00
	.type		assertMessage_1,@object
	.size		assertMessage_1,(assertMessage_0 - assertMessage_1)
assertMessage_1:
        /*002c*/ 	.byte	0x69, 0x6e, 0x64, 0x65, 0x78, 0x20, 0x6f, 0x75, 0x74, 0x20, 0x6f, 0x66, 0x20, 0x62, 0x6f, 0x75
        /*003c*/ 	.byte	0x6e, 0x64, 0x73, 0x3a, 0x20, 0x30, 0x20, 0x3c, 0x3d, 0x20, 0x74, 0x6d, 0x70, 0x39, 0x20, 0x3c
        /*004c*/ 	.byte	0x20, 0x34, 0x00
	.type		assertMessage_0,@object
	.size		assertMessage_0,(assertFile_0 - assertMessage_0)
assertMessage_0:
        /*004f*/ 	.byte	0x69, 0x6e, 0x64, 0x65, 0x78, 0x20, 0x6f, 0x75, 0x74, 0x20, 0x6f, 0x66, 0x20, 0x62, 0x6f, 0x75
        /*005f*/ 	.byte	0x6e, 0x64, 0x73, 0x3a, 0x20, 0x30, 0x20, 0x3c, 0x3d, 0x20, 0x74, 0x6d, 0x70, 0x34, 0x20, 0x3c
        /*006f*/ 	.byte	0x20, 0x34, 0x00
	.type		assertFile_0,@object
	.size		assertFile_0,(assertFile_1 - assertFile_0)
assertFile_0:
        /*0072*/ 	.byte	0x69, 0x6e, 0x64, 0x75, 0x63, 0x74, 0x6f, 0x72, 0x5f, 0x63, 0x61, 0x63, 0x68, 0x65, 0x2f, 0x32
        /*0082*/ 	.byte	0x6a, 0x2f, 0x63, 0x32, 0x6a, 0x33, 0x34, 0x67, 0x79, 0x69, 0x37, 0x63, 0x78, 0x64, 0x76, 0x66
        /*0092*/ 	.byte	0x35, 0x6a, 0x75, 0x33, 0x70, 0x7a, 0x6e, 0x74, 0x64, 0x6c, 0x67, 0x34, 0x6c, 0x6e, 0x71, 0x77
        /*00a2*/ 	.byte	0x79, 0x34, 0x6c, 0x76, 0x73, 0x77, 0x79, 0x7a, 0x69, 0x77, 0x7a, 0x73, 0x73, 0x70, 0x70, 0x70
        /*00b2*/ 	.byte	0x33, 0x73, 0x62, 0x70, 0x76, 0x75, 0x2e, 0x70, 0x79, 0x00
	.type		assertFile_1,@object
	.size		assertFile_1,(.L_1 - assertFile_1)
assertFile_1:
        /*00bc*/ 	.byte	0x69, 0x6e, 0x64, 0x75, 0x63, 0x74, 0x6f, 0x72, 0x5f, 0x63, 0x61, 0x63, 0x68, 0x65, 0x2f, 0x32
        /*00cc*/ 	.byte	0x6a, 0x2f, 0x63, 0x32, 0x6a, 0x33, 0x34, 0x67, 0x79, 0x69, 0x37, 0x63, 0x78, 0x64, 0x76, 0x66
        /*00dc*/ 	.byte	0x35, 0x6a, 0x75, 0x33, 0x70, 0x7a, 0x6e, 0x74, 0x64, 0x6c, 0x67, 0x34, 0x6c, 0x6e, 0x71, 0x77
        /*00ec*/ 	.byte	0x79, 0x34, 0x6c, 0x76, 0x73, 0x77, 0x79, 0x7a, 0x69, 0x77, 0x7a, 0x73, 0x73, 0x70, 0x70, 0x70
        /*00fc*/ 	.byte	0x33, 0x73, 0x62, 0x70, 0x76, 0x75, 0x2e, 0x70, 0x79, 0x00
.L_1:


//--------------------- .nv.constant0.triton_poi_fused_div_gather_sub_8 --------------------------
	.section	.nv.constant0.triton_poi_fused_div_gather_sub_8,"a",@progbits
	.sectionflags	@""
	.align	4
.nv.constant0.triton_poi_fused_div_gather_sub_8:
	.zero		596


//--------------------- SYMBOLS --------------------------

	.type		__assertfail,@function
